	.headerflags	@"EF_CUDA_TEXMODE_UNIFIED EF_CUDA_64BIT_ADDRESS EF_CUDA_ACCELERATORS EF_CUDA_SM90 EF_CUDA_VIRTUAL_SM(EF_CUDA_SM90)"
	.elftype	@"ET_EXEC"


//--------------------- .nv.info                  --------------------------
	.section	.nv.info,"",@"SHT_CUDA_INFO"
	.align	4


	//----- nvinfo : EIATTR_REGCOUNT
	.align		4
        /*0000*/ 	.byte	0x04, 0x2f
        /*0002*/ 	.short	(.L_1 - .L_0)
	.align		4
.L_0:
        /*0004*/ 	.word	index@(triton_per_fused_mean_45)
        /*0008*/ 	.word	0x00000018


	//----- nvinfo : EIATTR_MIN_STACK_SIZE
	.align		4
.L_1:
        /*000c*/ 	.byte	0x04, 0x12
        /*000e*/ 	.short	(.L_3 - .L_2)
	.align		4
.L_2:
        /*0010*/ 	.word	index@(triton_per_fused_mean_45)
        /*0014*/ 	.word	0x00000000


	//----- nvinfo : EIATTR_FRAME_SIZE
	.align		4
.L_3:
        /*0018*/ 	.byte	0x04, 0x11
        /*001a*/ 	.short	(.L_5 - .L_4)
	.align		4
.L_4:
        /*001c*/ 	.word	index@(triton_per_fused_mean_45)
        /*0020*/ 	.word	0x00000000


	//----- nvinfo : EIATTR_MIN_STACK_SIZE
	.align		4
.L_5:
        /*0024*/ 	.byte	0x04, 0x12
        /*0026*/ 	.short	(.L_7 - .L_6)
	.align		4
.L_6:
        /*0028*/ 	.word	index@(triton_per_fused_mean_45)
        /*002c*/ 	.word	0x00000000
.L_7:


//--------------------- .nv.info.triton_per_fused_mean_45 --------------------------
	.section	.nv.info.triton_per_fused_mean_45,"",@"SHT_CUDA_INFO"
	.sectionflags	@""
	.align	4


	//----- nvinfo : EIATTR_CUDA_API_VERSION
	.align		4
        /*0000*/ 	.byte	0x04, 0x37
        /*0002*/ 	.short	(.L_9 - .L_8)
.L_8:
        /*0004*/ 	.word	0x0000007c


	//----- nvinfo : EIATTR_KPARAM_INFO
	.align		4
.L_9:
        /*0008*/ 	.byte	0x04, 0x17
        /*000a*/ 	.short	(.L_11 - .L_10)
.L_10:
        /*000c*/ 	.word	0x00000000
        /*0010*/ 	.short	0x0003
        /*0012*/ 	.short	0x0014
        /*0014*/ 	.byte	0x00, 0xf0, 0x11, 0x00


	//----- nvinfo : EIATTR_KPARAM_INFO
	.align		4
.L_11:
        /*0018*/ 	.byte	0x04, 0x17
        /*001a*/ 	.short	(.L_13 - .L_12)
.L_12:
        /*001c*/ 	.word	0x00000000
        /*0020*/ 	.short	0x0002
        /*0022*/ 	.short	0x0010
        /*0024*/ 	.byte	0x00, 0xf0, 0x11, 0x00


	//----- nvinfo : EIATTR_KPARAM_INFO
	.align		4
.L_13:
        /*0028*/ 	.byte	0x04, 0x17
        /*002a*/ 	.short	(.L_15 - .L_14)
.L_14:
        /*002c*/ 	.word	0x00000000
        /*0030*/ 	.short	0x0001
        /*0032*/ 	.short	0x0008
        /*0034*/ 	.byte	0x00, 0xf4, 0x21, 0x00


	//----- nvinfo : EIATTR_KPARAM_INFO
	.align		4
.L_15:
        /*0038*/ 	.byte	0x04, 0x17
        /*003a*/ 	.short	(.L_17 - .L_16)
.L_16:
        /*003c*/ 	.word	0x00000000
        /*0040*/ 	.short	0x0000
        /*0042*/ 	.short	0x0000
        /*0044*/ 	.byte	0x00, 0xf4, 0x21, 0x00


	//----- nvinfo : EIATTR_SPARSE_MMA_MASK
	.align		4
.L_17:
        /*0048*/ 	.byte	0x03, 0x50
        /*004a*/ 	.short	0x0000


	//----- nvinfo : EIATTR_MAXREG_COUNT
	.align		4
        /*004c*/ 	.byte	0x03, 0x1b
        /*004e*/ 	.short	0x00ff


	//----- nvinfo : EIATTR_COOP_GROUP_MASK_REGIDS
	.align		4
        /*0050*/ 	.byte	0x04, 0x29
        /*0052*/ 	.short	(.L_19 - .L_18)


	//   ....[0]....
.L_18:
        /*0054*/ 	.word	0xffffffff


	//   ....[1]....
        /*0058*/ 	.word	0xffffffff


	//   ....[2]....
        /*005c*/ 	.word	0xffffffff


	//   ....[3]....
        /*0060*/ 	.word	0xffffffff


	//   ....[4]....
        /*0064*/ 	.word	0xffffffff


	//   ....[5]....
        /*0068*/ 	.word	0xffffffff


	//   ....[6]....
        /*006c*/ 	.word	0xffffffff


	//   ....[7]....
        /*0070*/ 	.word	0xffffffff


	//   ....[8]....
        /*0074*/ 	.word	0xffffffff


	//   ....[9]....
        /*0078*/ 	.word	0xffffffff


	//   ....[10]....
        /*007c*/ 	.word	0xffffffff


	//   ....[11]....
        /*0080*/ 	.word	0xffffffff


	//----- nvinfo : EIATTR_COOP_GROUP_INSTR_OFFSETS
	.align		4
.L_19:
        /*0084*/ 	.byte	0x04, 0x28
        /*0086*/ 	.short	(.L_21 - .L_20)


	//   ....[0]....
.L_20:
        /*0088*/ 	.word	0x000003c0


	//   ....[1]....
        /*008c*/ 	.word	0x000003d0


	//   ....[2]....
        /*0090*/ 	.word	0x000003e0


	//   ....[3]....
        /*0094*/ 	.word	0x000003f0


	//   ....[4]....
        /*0098*/ 	.word	0x00000440


	//   ....[5]....
        /*009c*/ 	.word	0x00000450


	//   ....[6]....
        /*00a0*/ 	.word	0x00000460


	//   ....[7]....
        /*00a4*/ 	.word	0x00000470


	//   ....[8]....
        /*00a8*/ 	.word	0x000004c0


	//   ....[9]....
        /*00ac*/ 	.word	0x000004d0


	//   ....[10]....
        /*00b0*/ 	.word	0x000004e0


	//   ....[11]....
        /*00b4*/ 	.word	0x000004f0


	//----- nvinfo : EIATTR_EXIT_INSTR_OFFSETS
	.align		4
.L_21:
        /*00b8*/ 	.byte	0x04, 0x1c
        /*00ba*/ 	.short	(.L_23 - .L_22)


	//   ....[0]....
.L_22:
        /*00bc*/ 	.word	0x000006d0


	//   ....[1]....
        /*00c0*/ 	.word	0x00000700


	//----- nvinfo : EIATTR_REQNTID
	.align		4
.L_23:
        /*00c4*/ 	.byte	0x04, 0x10
        /*00c6*/ 	.short	(.L_25 - .L_24)
.L_24:
        /*00c8*/ 	.word	0x00000100
        /*00cc*/ 	.word	0x00000001
        /*00d0*/ 	.word	0x00000001


	//----- nvinfo : EIATTR_CBANK_PARAM_SIZE
	.align		4
.L_25:
        /*00d4*/ 	.byte	0x03, 0x19
        /*00d6*/ 	.short	0x0018


	//----- nvinfo : EIATTR_PARAM_CBANK
	.align		4
        /*00d8*/ 	.byte	0x04, 0x0a
        /*00da*/ 	.short	(.L_27 - .L_26)
	.align		4
.L_26:
        /*00dc*/ 	.word	index@(.nv.constant0.triton_per_fused_mean_45)
        /*00e0*/ 	.short	0x0210
        /*00e2*/ 	.short	0x0018


	//----- nvinfo : EIATTR_SW_WAR
	.align		4
.L_27:
        /*00e4*/ 	.byte	0x04, 0x36
        /*00e6*/ 	.short	(.L_29 - .L_28)
.L_28:
        /*00e8*/ 	.word	0x00000008
.L_29:


//--------------------- .nv.callgraph             --------------------------
	.section	.nv.callgraph,"",@"SHT_CUDA_CALLGRAPH"
	.align	4
	.sectionentsize	8
	.align		4
        /*0000*/ 	.word	0x00000000
	.align		4
        /*0004*/ 	.word	0xffffffff
	.align		4
        /*0008*/ 	.word	0x00000000
	.align		4
        /*000c*/ 	.word	0xfffffffe
	.align		4
        /*0010*/ 	.word	0x00000000
	.align		4
        /*0014*/ 	.word	0xfffffffd
	.align		4
        /*0018*/ 	.word	0x00000000
	.align		4
        /*001c*/ 	.word	0xfffffffc


//--------------------- .text.triton_per_fused_mean_45 --------------------------
	.section	.text.triton_per_fused_mean_45,"ax",@progbits
	.sectionflags	@"SHF_BARRIERS=1"
	.align	128
        .global         triton_per_fused_mean_45
        .type           triton_per_fused_mean_45,@function
        .size           triton_per_fused_mean_45,(.L_x_1 - triton_per_fused_mean_45)
        .other          triton_per_fused_mean_45,@"STO_CUDA_ENTRY STV_DEFAULT"
triton_per_fused_mean_45:
.text.triton_per_fused_mean_45:
[----:B------:R-:W0:Y:S02]  /*0000*/  LDC R1, c[0x0][0x28] ;  /* 0x00000a00ff017b82 */ /* 0x000e240000000800 */
[----:B------:R-:W1:Y:S01]  /*0010*/  S2R R0, SR_CTAID.X ;  /* 0x0000000000007919 */ /* 0x000e620000002500 */
[----:B------:R-:W-:Y:S01]  /*0020*/  IMAD.MOV.U32 R6, RZ, RZ, RZ ;  /* 0x000000ffff067224 */ /* 0x000fe200078e00ff */
[----:B------:R-:W2:Y:S01]  /*0030*/  LDC.64 R4, c[0x0][0x218] ;  /* 0x00008600ff047b82 */ /* 0x000ea20000000a00 */
[----:B------:R-:W-:Y:S01]  /*0040*/  ULDC.64 UR6, c[0x0][0x208] ;  /* 0x0000820000067ab9 */ /* 0x000fe20000000a00 */
[----:B------:R-:W3:Y:S01]  /*0050*/  S2R R3, SR_TID.X ;  /* 0x0000000000037919 */ /* 0x000ee20000002100 */
[----:B-1----:R-:W-:Y:S02]  /*0060*/  IMAD.SHL.U32 R0, R0, 0x80, RZ ;  /* 0x0000008000007824 */ /* 0x002fe400078e00ff */
[----:B---3--:R-:W-:Y:S01]  /*0070*/  IMAD.SHL.U32 R15, R3, 0x4, RZ ;  /* 0x00000004030f7824 */ /* 0x008fe200078e00ff */
[----:B------:R-:W-:-:S04]  /*0080*/  SHF.R.U32.HI R18, RZ, 0x5, R3 ;  /* 0x00000005ff127819 */ /* 0x000fc80000011603 */
[----:B------:R-:W-:Y:S02]  /*0090*/  LOP3.LUT R7, R0, 0x7c, R15, 0xf8, !PT ;  /* 0x0000007c00077812 */ /* 0x000fe400078ef80f */
[----:B------:R-:W-:Y:S02]  /*00a0*/  SGXT.U32 R18, R18, 0x3 ;  /* 0x000000031212781a */ /* 0x000fe40000000000 */
[C---:B------:R-:W-:Y:S01]  /*00b0*/  ISETP.GE.AND P0, PT, R7.reuse, 0x7e0, PT ;  /* 0x000007e00700780c */ /* 0x040fe20003f06270 */
[----:B------:R-:W-:-:S05]  /*00c0*/  IMAD.HI R6, R7, -0x7df7df7d, R6 ;  /* 0x8208208307067827 */ /* 0x000fca00078e0206 */
[----:B------:R-:W-:-:S04]  /*00d0*/  SHF.R.U32.HI R9, RZ, 0x1f, R6 ;  /* 0x0000001fff097819 */ /* 0x000fc80000011606 */
[----:B------:R-:W-:-:S05]  /*00e0*/  LEA.HI.SX32 R9, R6, R9, 0x18 ;  /* 0x0000000906097211 */ /* 0x000fca00078fc2ff */
[----:B------:R-:W-:-:S04]  /*00f0*/  IMAD R11, R9, -0x1f8, R7 ;  /* 0xfffffe08090b7824 */ /* 0x000fc800078e0207 */
[----:B------:R-:W-:Y:S01]  /*0100*/  IMAD R6, R18, 0x1f8, R11 ;  /* 0x000001f812067824 */ /* 0x000fe200078e020b */
[----:B------:R-:W-:-:S03]  /*0110*/  CS2R R10, SRZ ;  /* 0x00000000000a7805 */ /* 0x000fc6000001ff00 */
[----:B------:R-:W-:Y:S01]  /*0120*/  IMAD R9, R9, 0x1f80, R6 ;  /* 0x00001f8009097824 */ /* 0x000fe200078e0206 */
[----:B------:R-:W-:-:S03]  /*0130*/  CS2R R6, SRZ ;  /* 0x0000000000067805 */ /* 0x000fc6000001ff00 */
[C---:B------:R-:W-:Y:S02]  /*0140*/  VIADD R21, R9.reuse, 0xfc0 ;  /* 0x00000fc009157836 */ /* 0x040fe40000000000 */
[----:B--2---:R-:W-:Y:S01]  /*0150*/  IMAD.WIDE R12, R9, 0x4, R4 ;  /* 0x00000004090c7825 */ /* 0x004fe200078e0204 */
[----:B------:R-:W-:-:S03]  /*0160*/  CS2R R8, SRZ ;  /* 0x0000000000087805 */ /* 0x000fc6000001ff00 */
[----:B------:R-:W-:Y:S01]  /*0170*/  IMAD.WIDE R20, R21, 0x4, R4 ;  /* 0x0000000415147825 */ /* 0x000fe200078e0204 */
[----:B------:R-:W-:-:S04]  /*0180*/  CS2R R4, SRZ ;  /* 0x0000000000047805 */ /* 0x000fc8000001ff00 */
[----:B------:R-:W2:Y:S04]  /*0190*/  @!P0 LDG.E.128 R8, desc[UR6][R20.64] ;  /* 0x0000000614088981 */ /* 0x000ea8000c1e1d00 */
[----:B------:R-:W3:Y:S01]  /*01a0*/  @!P0 LDG.E.128 R4, desc[UR6][R12.64] ;  /* 0x000000060c048981 */ /* 0x000ee2000c1e1d00 */
[----:B------:R-:W1:Y:S01]  /*01b0*/  S2UR UR5, SR_CgaCtaId ;  /* 0x00000000000579c3 */ /* 0x000e620000008800 */
[----:B------:R-:W-:Y:S01]  /*01c0*/  UMOV UR4, 0x400 ;  /* 0x0000040000047882 */ /* 0x000fe20000000000 */
[----:B------:R-:W-:Y:S01]  /*01d0*/  IMAD.SHL.U32 R18, R18, 0x4, RZ ;  /* 0x0000000412127824 */ /* 0x000fe200078e00ff */
[----:B------:R-:W-:Y:S01]  /*01e0*/  ISETP.GE.AND P1, PT, R3, 0x400, PT ;  /* 0x000004000300780c */ /* 0x000fe20003f26270 */
[----:B-1----:R-:W-:Y:S01]  /*01f0*/  UPRMT UR4, UR5, 0x654, UR4 ;  /* 0x0000065405047896 */ /* 0x002fe20008000004 */
[----:B--2---:R-:W-:-:S02]  /*0200*/  SEL R9, R9, RZ, !P0 ;  /* 0x000000ff09097207 */ /* 0x004fc40004000000 */
[----:B---3--:R-:W-:Y:S02]  /*0210*/  SEL R19, R4, RZ, !P0 ;  /* 0x000000ff04137207 */ /* 0x008fe40004000000 */
[----:B------:R-:W-:Y:S02]  /*0220*/  SEL R4, R5, RZ, !P0 ;  /* 0x000000ff05047207 */ /* 0x000fe40004000000 */
[----:B------:R-:W-:Y:S02]  /*0230*/  SEL R10, R10, RZ, !P0 ;  /* 0x000000ff0a0a7207 */ /* 0x000fe40004000000 */
[----:B------:R-:W-:Y:S01]  /*0240*/  SEL R5, R6, RZ, !P0 ;  /* 0x000000ff06057207 */ /* 0x000fe20004000000 */
[----:B------:R-:W-:Y:S01]  /*0250*/  FADD R9, R4, R9 ;  /* 0x0000000904097221 */ /* 0x000fe20000000000 */
[----:B------:R-:W-:Y:S02]  /*0260*/  SEL R8, R8, RZ, !P0 ;  /* 0x000000ff08087207 */ /* 0x000fe40004000000 */
[----:B------:R-:W-:-:S02]  /*0270*/  SEL R11, R11, RZ, !P0 ;  /* 0x000000ff0b0b7207 */ /* 0x000fc40004000000 */
[----:B------:R-:W-:Y:S02]  /*0280*/  SEL R6, R7, RZ, !P0 ;  /* 0x000000ff07067207 */ /* 0x000fe40004000000 */
[----:B------:R-:W-:Y:S01]  /*0290*/  LOP3.LUT R4, R15, 0x7c, RZ, 0xc0, !PT ;  /* 0x0000007c0f047812 */ /* 0x000fe200078ec0ff */
[----:B------:R-:W-:Y:S01]  /*02a0*/  FADD R10, R5, R10 ;  /* 0x0000000a050a7221 */ /* 0x000fe20000000000 */
[----:B------:R-:W-:Y:S01]  /*02b0*/  FADD R8, R19, R8 ;  /* 0x0000000813087221 */ /* 0x000fe20000000000 */
[----:B------:R-:W-:Y:S02]  /*02c0*/  FADD R11, R6, R11 ;  /* 0x0000000b060b7221 */ /* 0x000fe40000000000 */
[----:B------:R-:W-:Y:S01]  /*02d0*/  IMAD.SHL.U32 R5, R4, 0x20, RZ ;  /* 0x0000002004057824 */ /* 0x000fe200078e00ff */
[----:B------:R-:W-:Y:S02]  /*02e0*/  SEL R9, R9, RZ, !P0 ;  /* 0x000000ff09097207 */ /* 0x000fe40004000000 */
[----:B------:R-:W-:-:S02]  /*02f0*/  SEL R7, R8, RZ, !P0 ;  /* 0x000000ff08077207 */ /* 0x000fc40004000000 */
[----:B------:R-:W-:Y:S02]  /*0300*/  LOP3.LUT R18, R5, R18, RZ, 0xfc, !PT ;  /* 0x0000001205127212 */ /* 0x000fe400078efcff */
[----:B------:R-:W-:Y:S02]  /*0310*/  SEL R13, R10, RZ, !P0 ;  /* 0x000000ff0a0d7207 */ /* 0x000fe40004000000 */
[----:B------:R-:W-:Y:S01]  /*0320*/  SEL R11, R11, RZ, !P0 ;  /* 0x000000ff0b0b7207 */ /* 0x000fe20004000000 */
[----:B------:R-:W-:Y:S04]  /*0330*/  STS [R18+UR4], R7 ;  /* 0x0000000712007988 */ /* 0x000fe80008000804 */
[----:B------:R-:W-:Y:S04]  /*0340*/  STS [R18+UR4+0x20], R9 ;  /* 0x0000200912007988 */ /* 0x000fe80008000804 */
[----:B------:R-:W-:Y:S04]  /*0350*/  STS [R18+UR4+0x40], R13 ;  /* 0x0000400d12007988 */ /* 0x000fe80008000804 */
[----:B------:R-:W-:Y:S01]  /*0360*/  STS [R18+UR4+0x60], R11 ;  /* 0x0000600b12007988 */ /* 0x000fe20008000804 */
[----:B------:R-:W-:Y:S06]  /*0370*/  BAR.SYNC.DEFER_BLOCKING 0x0 ;  /* 0x0000000000007b1d */ /* 0x000fec0000010000 */
[----:B------:R-:W1:Y:S04]  /*0380*/  @!P1 LDS R16, [R15+UR4] ;  /* 0x000000040f109984 */ /* 0x000e680008000800 */
[----:B------:R-:W2:Y:S04]  /*0390*/  @!P1 LDS R2, [R15+UR4+0x400] ;  /* 0x000400040f029984 */ /* 0x000ea80008000800 */
[----:B------:R-:W3:Y:S04]  /*03a0*/  @!P1 LDS R14, [R15+UR4+0x800] ;  /* 0x000800040f0e9984 */ /* 0x000ee80008000800 */
[----:B------:R-:W4:Y:S04]  /*03b0*/  @!P1 LDS R17, [R15+UR4+0xc00] ;  /* 0x000c00040f119984 */ /* 0x000f280008000800 */
[----:B-1----:R-:W1:Y:S04]  /*03c0*/  SHFL.BFLY PT, R19, R16, 0x4, 0x1f ;  /* 0x0c801f0010137f89 */ /* 0x002e6800000e0000 */
[----:B--2---:R-:W2:Y:S04]  /*03d0*/  SHFL.BFLY PT, R21, R2, 0x4, 0x1f ;  /* 0x0c801f0002157f89 */ /* 0x004ea800000e0000 */
[----:B---3--:R-:W3:Y:S04]  /*03e0*/  SHFL.BFLY PT, R7, R14, 0x4, 0x1f ;  /* 0x0c801f000e077f89 */ /* 0x008ee800000e0000 */
[----:B----4-:R-:W4:Y:S01]  /*03f0*/  SHFL.BFLY PT, R6, R17, 0x4, 0x1f ;  /* 0x0c801f0011067f89 */ /* 0x010f2200000e0000 */
[----:B-1----:R-:W-:Y:S01]  /*0400*/  FADD R19, R16, R19 ;  /* 0x0000001310137221 */ /* 0x002fe20000000000 */
[----:B--2---:R-:W-:Y:S01]  /*0410*/  FADD R21, R2, R21 ;  /* 0x0000001502157221 */ /* 0x004fe20000000000 */
[----:B---3--:R-:W-:Y:S01]  /*0420*/  FADD R10, R14, R7 ;  /* 0x000000070e0a7221 */ /* 0x008fe20000000000 */
[----:B----4-:R-:W-:-:S03]  /*0430*/  FADD R12, R17, R6 ;  /* 0x00000006110c7221 */ /* 0x010fc60000000000 */
[----:B------:R-:W1:Y:S04]  /*0440*/  SHFL.BFLY PT, R8, R21, 0x2, 0x1f ;  /* 0x0c401f0015087f89 */ /* 0x000e6800000e0000 */
[----:B------:R-:W2:Y:S04]  /*0450*/  SHFL.BFLY PT, R6, R19, 0x2, 0x1f ;  /* 0x0c401f0013067f89 */ /* 0x000ea800000e0000 */
[----:B------:R-:W3:Y:S04]  /*0460*/  SHFL.BFLY PT, R7, R10, 0x2, 0x1f ;  /* 0x0c401f000a077f89 */ /* 0x000ee800000e0000 */
[----:B------:R-:W4:Y:S01]  /*0470*/  SHFL.BFLY PT, R9, R12, 0x2, 0x1f ;  /* 0x0c401f000c097f89 */ /* 0x000f2200000e0000 */
        /* <DEDUP_REMOVED lines=8> */
[----:B------:R-:W-:-:S04]  /*0500*/  LOP3.LUT P0, RZ, R3, 0x7, RZ, 0xc0, !PT ;  /* 0x0000000703ff7812 */ /* 0x000fc8000780c0ff */
[----:B------:R-:W-:Y:S01]  /*0510*/  ISETP.LT.AND P0, PT, R3, 0x400, !P0 ;  /* 0x000004000300780c */ /* 0x000fe20004701270 */
[----:B-1----:R-:W-:Y:S01]  /*0520*/  FADD R12, R6, R7 ;  /* 0x00000007060c7221 */ /* 0x002fe20000000000 */
[----:B--2---:R-:W-:Y:S01]  /*0530*/  FADD R14, R8, R9 ;  /* 0x00000009080e7221 */ /* 0x004fe20000000000 */
[----:B---3--:R-:W-:Y:S01]  /*0540*/  FADD R16, R2, R11 ;  /* 0x0000000b02107221 */ /* 0x008fe20000000000 */
[----:B----4-:R-:W-:-:S09]  /*0550*/  FADD R18, R13, R18 ;  /* 0x000000120d127221 */ /* 0x010fd20000000000 */
[----:B------:R1:W-:Y:S04]  /*0560*/  @P0 STS [R15+UR4], R12 ;  /* 0x0000000c0f000988 */ /* 0x0003e80008000804 */
[----:B------:R-:W-:Y:S04]  /*0570*/  @P0 STS [R15+UR4+0x400], R14 ;  /* 0x0004000e0f000988 */ /* 0x000fe80008000804 */
[----:B------:R-:W-:Y:S04]  /*0580*/  @P0 STS [R15+UR4+0x800], R16 ;  /* 0x000800100f000988 */ /* 0x000fe80008000804 */
[----:B------:R-:W-:Y:S01]  /*0590*/  @P0 STS [R15+UR4+0xc00], R18 ;  /* 0x000c00120f000988 */ /* 0x000fe20008000804 */
[----:B------:R-:W-:Y:S06]  /*05a0*/  BAR.SYNC.DEFER_BLOCKING 0x0 ;  /* 0x0000000000007b1d */ /* 0x000fec0000010000 */
[----:B------:R-:W-:Y:S04]  /*05b0*/  LDS R8, [R5+UR4] ;  /* 0x0000000405087984 */ /* 0x000fe80008000800 */
[----:B------:R-:W-:Y:S04]  /*05c0*/  LDS R9, [R5+UR4+0x20] ;  /* 0x0000200405097984 */ /* 0x000fe80008000800 */
[----:B------:R-:W-:Y:S04]  /*05d0*/  LDS R10, [R5+UR4+0x40] ;  /* 0x00004004050a7984 */ /* 0x000fe80008000800 */
[----:B------:R-:W2:Y:S01]  /*05e0*/  LDS R11, [R5+UR4+0x60] ;  /* 0x00006004050b7984 */ /* 0x000ea20008000800 */
[----:B------:R-:W-:-:S04]  /*05f0*/  VIADD R7, R5, UR4 ;  /* 0x0000000405077c36 */ /* 0x000fc80008000000 */
[----:B------:R-:W-:Y:S01]  /*0600*/  IMAD R4, R4, -0x1c, R7 ;  /* 0xffffffe404047824 */ /* 0x000fe200078e0207 */
[----:B------:R-:W-:Y:S01]  /*0610*/  BAR.SYNC.DEFER_BLOCKING 0x0 ;  /* 0x0000000000007b1d */ /* 0x000fe20000010000 */
[----:B------:R-:W-:-:S04]  /*0620*/  LOP3.LUT R2, R3, 0x7f, RZ, 0xc0, !PT ;  /* 0x0000007f03027812 */ /* 0x000fc800078ec0ff */
[----:B-1----:R-:W-:-:S03]  /*0630*/  LEA R12, R2, UR4, 0x2 ;  /* 0x00000004020c7c11 */ /* 0x002fc6000f8e10ff */
[----:B------:R-:W1:Y:S01]  /*0640*/  LDC.64 R6, c[0x0][0x210] ;  /* 0x00008400ff067b82 */ /* 0x000e620000000a00 */
[----:B--2---:R2:W-:Y:S07]  /*0650*/  STS.128 [R4], R8 ;  /* 0x0000000804007388 */ /* 0x0045ee0000000c00 */
[----:B------:R-:W-:Y:S01]  /*0660*/  BAR.SYNC.DEFER_BLOCKING 0x0 ;  /* 0x0000000000007b1d */ /* 0x000fe20000010000 */
[----:B------:R-:W-:Y:S02]  /*0670*/  LOP3.LUT P0, RZ, R3, 0x80, RZ, 0xc0, !PT ;  /* 0x0000008003ff7812 */ /* 0x000fe4000780c0ff */
[----:B------:R-:W-:-:S04]  /*0680*/  LOP3.LUT R3, R0, 0x7f, R3, 0xf8, !PT ;  /* 0x0000007f00037812 */ /* 0x000fc800078ef803 */
[C---:B------:R-:W-:Y:S01]  /*0690*/  ISETP.LT.AND P0, PT, R3.reuse, 0x7e0, !P0 ;  /* 0x000007e00300780c */ /* 0x040fe20004701270 */
[----:B------:R-:W3:Y:S01]  /*06a0*/  LDS R12, [R12] ;  /* 0x000000000c0c7984 */ /* 0x000ee20000000800 */
[----:B-1----:R-:W-:Y:S01]  /*06b0*/  IMAD.WIDE R2, R3, 0x4, R6 ;  /* 0x0000000403027825 */ /* 0x002fe200078e0206 */
[----:B------:R-:W-:Y:S10]  /*06c0*/  BAR.SYNC.DEFER_BLOCKING 0x0 ;  /* 0x0000000000007b1d */ /* 0x000ff40000010000 */
[----:B--2---:R-:W-:Y:S05]  /*06d0*/  @!P0 EXIT ;  /* 0x000000000000894d */ /* 0x004fea0003800000 */
[----:B---3--:R-:W-:-:S05]  /*06e0*/  FMUL R5, R12, 0.0625 ;  /* 0x3d8000000c057820 */ /* 0x008fca0000400000 */
[----:B------:R-:W-:Y:S01]  /*06f0*/  STG.E desc[UR6][R2.64], R5 ;  /* 0x0000000502007986 */ /* 0x000fe2000c101906 */
[----:B------:R-:W-:Y:S05]  /*0700*/  EXIT ;  /* 0x000000000000794d */ /* 0x000fea0003800000 */
.L_x_0:
[----:B------:R-:W-:-:S00]  /*0710*/  BRA `(.L_x_0) ;  /* 0xfffffffc00fc7947 */ /* 0x000fc0000383ffff */
[----:B------:R-:W-:-:S00]  /*0720*/  NOP ;  /* 0x0000000000007918 */ /* 0x000fc00000000000 */
        /* <DEDUP_REMOVED lines=13> */
.L_x_1:


//--------------------- .nv.shared.triton_per_fused_mean_45 --------------------------
	.section	.nv.shared.triton_per_fused_mean_45,"aw",@nobits
	.sectionflags	@""
	.align	16
	.zero		1024


//--------------------- .nv.constant0.triton_per_fused_mean_45 --------------------------
	.section	.nv.constant0.triton_per_fused_mean_45,"a",@progbits
	.sectionflags	@""
	.align	4
.nv.constant0.triton_per_fused_mean_45:
	.zero		552
